	.headerflags	@"EF_CUDA_TEXMODE_UNIFIED EF_CUDA_64BIT_ADDRESS EF_CUDA_ACCELERATORS EF_CUDA_SM90 EF_CUDA_VIRTUAL_SM(EF_CUDA_SM90)"
	.elftype	@"ET_EXEC"


//--------------------- .nv.info                  --------------------------
	.section	.nv.info,"",@"SHT_CUDA_INFO"
	.align	4


	//----- nvinfo : EIATTR_REGCOUNT
	.align		4
        /*0000*/ 	.byte	0x04, 0x2f
        /*0002*/ 	.short	(.L_1 - .L_0)
	.align		4
.L_0:
        /*0004*/ 	.word	index@(triton_poi_fused_convolution_20)
        /*0008*/ 	.word	0x0000000c


	//----- nvinfo : EIATTR_MIN_STACK_SIZE
	.align		4
.L_1:
        /*000c*/ 	.byte	0x04, 0x12
        /*000e*/ 	.short	(.L_3 - .L_2)
	.align		4
.L_2:
        /*0010*/ 	.word	index@(triton_poi_fused_convolution_20)
        /*0014*/ 	.word	0x00000000


	//----- nvinfo : EIATTR_FRAME_SIZE
	.align		4
.L_3:
        /*0018*/ 	.byte	0x04, 0x11
        /*001a*/ 	.short	(.L_5 - .L_4)
	.align		4
.L_4:
        /*001c*/ 	.word	index@(triton_poi_fused_convolution_20)
        /*0020*/ 	.word	0x00000000


	//----- nvinfo : EIATTR_MIN_STACK_SIZE
	.align		4
.L_5:
        /*0024*/ 	.byte	0x04, 0x12
        /*0026*/ 	.short	(.L_7 - .L_6)
	.align		4
.L_6:
        /*0028*/ 	.word	index@(triton_poi_fused_convolution_20)
        /*002c*/ 	.word	0x00000000
.L_7:


//--------------------- .nv.info.triton_poi_fused_convolution_20 --------------------------
	.section	.nv.info.triton_poi_fused_convolution_20,"",@"SHT_CUDA_INFO"
	.sectionflags	@""
	.align	4


	//----- nvinfo : EIATTR_CUDA_API_VERSION
	.align		4
        /*0000*/ 	.byte	0x04, 0x37
        /*0002*/ 	.short	(.L_9 - .L_8)
.L_8:
        /*0004*/ 	.word	0x0000007c


	//----- nvinfo : EIATTR_KPARAM_INFO
	.align		4
.L_9:
        /*0008*/ 	.byte	0x04, 0x17
        /*000a*/ 	.short	(.L_11 - .L_10)
.L_10:
        /*000c*/ 	.word	0x00000000
        /*0010*/ 	.short	0x0002
        /*0012*/ 	.short	0x0010
        /*0014*/ 	.byte	0x00, 0xf0, 0x11, 0x00


	//----- nvinfo : EIATTR_KPARAM_INFO
	.align		4
.L_11:
        /*0018*/ 	.byte	0x04, 0x17
        /*001a*/ 	.short	(.L_13 - .L_12)
.L_12:
        /*001c*/ 	.word	0x00000000
        /*0020*/ 	.short	0x0001
        /*0022*/ 	.short	0x0008
        /*0024*/ 	.byte	0x00, 0xf4, 0x21, 0x00


	//----- nvinfo : EIATTR_KPARAM_INFO
	.align		4
.L_13:
        /*0028*/ 	.byte	0x04, 0x17
        /*002a*/ 	.short	(.L_15 - .L_14)
.L_14:
        /*002c*/ 	.word	0x00000000
        /*0030*/ 	.short	0x0000
        /*0032*/ 	.short	0x0000
        /*0034*/ 	.byte	0x00, 0xf4, 0x21, 0x00


	//----- nvinfo : EIATTR_SPARSE_MMA_MASK
	.align		4
.L_15:
        /*0038*/ 	.byte	0x03, 0x50
        /*003a*/ 	.short	0x0000


	//----- nvinfo : EIATTR_MAXREG_COUNT
	.align		4
        /*003c*/ 	.byte	0x03, 0x1b
        /*003e*/ 	.short	0x00ff


	//----- nvinfo : EIATTR_EXIT_INSTR_OFFSETS
	.align		4
        /*0040*/ 	.byte	0x04, 0x1c
        /*0042*/ 	.short	(.L_17 - .L_16)


	//   ....[0]....
.L_16:
        /*0044*/ 	.word	0x00000140


	//   ....[1]....
        /*0048*/ 	.word	0x00000160


	//----- nvinfo : EIATTR_REQNTID
	.align		4
.L_17:
        /*004c*/ 	.byte	0x04, 0x10
        /*004e*/ 	.short	(.L_19 - .L_18)
.L_18:
        /*0050*/ 	.word	0x00000080
        /*0054*/ 	.word	0x00000001
        /*0058*/ 	.word	0x00000001


	//----- nvinfo : EIATTR_CBANK_PARAM_SIZE
	.align		4
.L_19:
        /*005c*/ 	.byte	0x03, 0x19
        /*005e*/ 	.short	0x0014


	//----- nvinfo : EIATTR_PARAM_CBANK
	.align		4
        /*0060*/ 	.byte	0x04, 0x0a
        /*0062*/ 	.short	(.L_21 - .L_20)
	.align		4
.L_20:
        /*0064*/ 	.word	index@(.nv.constant0.triton_poi_fused_convolution_20)
        /*0068*/ 	.short	0x0210
        /*006a*/ 	.short	0x0014


	//----- nvinfo : EIATTR_SW_WAR
	.align		4
.L_21:
        /*006c*/ 	.byte	0x04, 0x36
        /*006e*/ 	.short	(.L_23 - .L_22)
.L_22:
        /*0070*/ 	.word	0x00000008
.L_23:


//--------------------- .nv.callgraph             --------------------------
	.section	.nv.callgraph,"",@"SHT_CUDA_CALLGRAPH"
	.align	4
	.sectionentsize	8
	.align		4
        /*0000*/ 	.word	0x00000000
	.align		4
        /*0004*/ 	.word	0xffffffff
	.align		4
        /*0008*/ 	.word	0x00000000
	.align		4
        /*000c*/ 	.word	0xfffffffe
	.align		4
        /*0010*/ 	.word	0x00000000
	.align		4
        /*0014*/ 	.word	0xfffffffd
	.align		4
        /*0018*/ 	.word	0x00000000
	.align		4
        /*001c*/ 	.word	0xfffffffc


//--------------------- .text.triton_poi_fused_convolution_20 --------------------------
	.section	.text.triton_poi_fused_convolution_20,"ax",@progbits
	.align	128
        .global         triton_poi_fused_convolution_20
        .type           triton_poi_fused_convolution_20,@function
        .size           triton_poi_fused_convolution_20,(.L_x_1 - triton_poi_fused_convolution_20)
        .other          triton_poi_fused_convolution_20,@"STO_CUDA_ENTRY STV_DEFAULT"
triton_poi_fused_convolution_20:
.text.triton_poi_fused_convolution_20:
[----:B------:R-:W0:Y:S02]  /*0000*/  LDC R1, c[0x0][0x28] ;  /* 0x00000a00ff017b82 */ /* 0x000e240000000800 */
[----:B------:R-:W1:Y:S01]  /*0010*/  S2R R0, SR_TID.X ;  /* 0x0000000000007919 */ /* 0x000e620000002100 */
[----:B------:R-:W2:Y:S01]  /*0020*/  LDC.64 R2, c[0x0][0x210] ;  /* 0x00008400ff027b82 */ /* 0x000ea20000000a00 */
[----:B------:R-:W-:Y:S01]  /*0030*/  ULDC.64 UR4, c[0x0][0x208] ;  /* 0x0000820000047ab9 */ /* 0x000fe20000000a00 */
[----:B------:R-:W3:Y:S06]  /*0040*/  S2R R7, SR_CTAID.X ;  /* 0x0000000000077919 */ /* 0x000eec0000002500 */
[----:B------:R-:W4:Y:S01]  /*0050*/  LDC.64 R4, c[0x0][0x218] ;  /* 0x00008600ff047b82 */ /* 0x000f220000000a00 */
[----:B-1----:R-:W-:-:S04]  /*0060*/  LOP3.LUT R0, R0, 0x7f, RZ, 0xc0, !PT ;  /* 0x0000007f00007812 */ /* 0x002fc800078ec0ff */
[----:B---3--:R-:W-:-:S04]  /*0070*/  LEA R7, R7, R0, 0x7 ;  /* 0x0000000007077211 */ /* 0x008fc800078e38ff */
[C---:B------:R-:W-:Y:S01]  /*0080*/  ISETP.GE.AND P0, PT, R7.reuse, 0x180, PT ;  /* 0x000001800700780c */ /* 0x040fe20003f06270 */
[----:B------:R-:W-:-:S04]  /*0090*/  IMAD.HI R0, R7, 0x2aaaaaab, RZ ;  /* 0x2aaaaaab07007827 */ /* 0x000fc800078e02ff */
[----:B--2---:R-:W-:Y:S01]  /*00a0*/  IMAD.WIDE R2, R7, 0x4, R2 ;  /* 0x0000000407027825 */ /* 0x004fe200078e0202 */
[----:B------:R-:W-:-:S04]  /*00b0*/  SHF.R.U32.HI R9, RZ, 0x1f, R0 ;  /* 0x0000001fff097819 */ /* 0x000fc80000011600 */
[----:B------:R-:W-:-:S05]  /*00c0*/  LEA.HI R0, R0, R9, RZ, 0x1c ;  /* 0x0000000900007211 */ /* 0x000fca00078fe0ff */
[----:B------:R-:W-:Y:S01]  /*00d0*/  IMAD R9, R0, -0x60, R7 ;  /* 0xffffffa000097824 */ /* 0x000fe200078e0207 */
[----:B------:R-:W-:Y:S01]  /*00e0*/  HFMA2.MMA R0, -RZ, RZ, 0, 0 ;  /* 0x00000000ff007435 */ /* 0x000fe200000001ff */
[----:B------:R-:W-:Y:S02]  /*00f0*/  MOV R7, RZ ;  /* 0x000000ff00077202 */ /* 0x000fe40000000f00 */
[----:B----4-:R-:W-:-:S05]  /*0100*/  IMAD.WIDE R4, R9, 0x4, R4 ;  /* 0x0000000409047825 */ /* 0x010fca00078e0204 */
[----:B------:R-:W2:Y:S04]  /*0110*/  @!P0 LDG.E.EL R7, desc[UR4][R4.64] ;  /* 0x0000000404078981 */ /* 0x000ea8000c2e1900 */
[----:B------:R-:W2:Y:S02]  /*0120*/  @!P0 LDG.E R0, desc[UR4][R2.64] ;  /* 0x0000000402008981 */ /* 0x000ea4000c1e1900 */
[----:B--2---:R-:W-:Y:S01]  /*0130*/  FADD R7, R7, R0 ;  /* 0x0000000007077221 */ /* 0x004fe20000000000 */
[----:B------:R-:W-:Y:S06]  /*0140*/  @P0 EXIT ;  /* 0x000000000000094d */ /* 0x000fec0003800000 */
[----:B------:R-:W-:Y:S01]  /*0150*/  STG.E desc[UR4][R2.64], R7 ;  /* 0x0000000702007986 */ /* 0x000fe2000c101904 */
[----:B------:R-:W-:Y:S05]  /*0160*/  EXIT ;  /* 0x000000000000794d */ /* 0x000fea0003800000 */
.L_x_0:
[----:B------:R-:W-:-:S00]  /*0170*/  BRA `(.L_x_0) ;  /* 0xfffffffc00fc7947 */ /* 0x000fc0000383ffff */
[----:B------:R-:W-:-:S00]  /*0180*/  NOP ;  /* 0x0000000000007918 */ /* 0x000fc00000000000 */
[----:B------:R-:W-:-:S00]  /*0190*/  NOP ;  /* 0x0000000000007918 */ /* 0x000fc00000000000 */
[----:B------:R-:W-:-:S00]  /*01a0*/  NOP ;  /* 0x0000000000007918 */ /* 0x000fc00000000000 */
[----:B------:R-:W-:-:S00]  /*01b0*/  NOP ;  /* 0x0000000000007918 */ /* 0x000fc00000000000 */
[----:B------:R-:W-:-:S00]  /*01c0*/  NOP ;  /* 0x0000000000007918 */ /* 0x000fc00000000000 */
[----:B------:R-:W-:-:S00]  /*01d0*/  NOP ;  /* 0x0000000000007918 */ /* 0x000fc00000000000 */
[----:B------:R-:W-:-:S00]  /*01e0*/  NOP ;  /* 0x0000000000007918 */ /* 0x000fc00000000000 */
[----:B------:R-:W-:-:S00]  /*01f0*/  NOP ;  /* 0x0000000000007918 */ /* 0x000fc00000000000 */
.L_x_1:


//--------------------- .nv.constant0.triton_poi_fused_convolution_20 --------------------------
	.section	.nv.constant0.triton_poi_fused_convolution_20,"a",@progbits
	.sectionflags	@""
	.align	4
.nv.constant0.triton_poi_fused_convolution_20:
	.zero		548
